//
// Generated by NVIDIA NVVM Compiler
//
// Compiler Build ID: CL-36424714
// Cuda compilation tools, release 13.0, V13.0.88
// Based on NVVM 20.0.0
//

.version 9.0
.target sm_100
.address_size 64

	// .globl	_Z15Vector_AdditionPiS_S_

.visible .entry _Z15Vector_AdditionPiS_S_(
	.param .u64 .ptr .align 1 _Z15Vector_AdditionPiS_S__param_0,
	.param .u64 .ptr .align 1 _Z15Vector_AdditionPiS_S__param_1,
	.param .u64 .ptr .align 1 _Z15Vector_AdditionPiS_S__param_2
)
{
	.reg .pred 	%p<2>;
	.reg .b32 	%r<5>;
	.reg .b64 	%rd<11>;

	ld.param.u64 	%rd1, [_Z15Vector_AdditionPiS_S__param_0];
	ld.param.u64 	%rd2, [_Z15Vector_AdditionPiS_S__param_1];
	ld.param.u64 	%rd3, [_Z15Vector_AdditionPiS_S__param_2];
	mov.u32 	%r1, %ctaid.x;
	setp.gt.u32 	%p1, %r1, 9999;
	@%p1 bra 	$L__BB0_2;
	cvta.to.global.u64 	%rd4, %rd1;
	cvta.to.global.u64 	%rd5, %rd2;
	cvta.to.global.u64 	%rd6, %rd3;
	mul.wide.u32 	%rd7, %r1, 4;
	add.s64 	%rd8, %rd4, %rd7;
	ld.global.u32 	%r2, [%rd8];
	add.s64 	%rd9, %rd5, %rd7;
	ld.global.u32 	%r3, [%rd9];
	add.s32 	%r4, %r3, %r2;
	add.s64 	%rd10, %rd6, %rd7;
	st.global.u32 	[%rd10], %r4;
$L__BB0_2:
	ret;

}


// ===== COMPILED SASS (sm_100) =====

	.target	sm_100

	.elftype	@"ET_EXEC"


//--------------------- .note.nv.tkinfo           --------------------------
	.section	.note.nv.tkinfo,"",@"SHT_NOTE"
	.sectionflags	@"SHF_NOTE_NV_TKINFO"
	.tkinfo
        /*0018*/ 	.word	0x00000002
        /*0030*/ 	.string	""
        /*0030*/ 	.string	"ptxas"
        /*0030*/ 	.string	"Cuda compilation tools, release 13.0, V13.0.88"
        /*0030*/ 	.string	"Build cuda_13.0.r13.0/compiler.36424714_0"
        /*0030*/ 	.string	"-arch sm_100 -m 64 "



//--------------------- .note.nv.cuinfo           --------------------------
	.section	.note.nv.cuinfo,"",@"SHT_NOTE"
	.sectionflags	@"SHF_NOTE_NV_CUINFO"
        /*0018*/ 	.short	0x0002
        /*001a*/ 	.short	0x0064
        /*001c*/ 	.short	0x0082
	.zero		2


//--------------------- .nv.info                  --------------------------
	.section	.nv.info,"",@"SHT_CUDA_INFO"
	.align	4


	//----- nvinfo : EIATTR_REGCOUNT
	.align		4
        /*0000*/ 	.byte	0x04, 0x2f
        /*0002*/ 	.short	(.L_1 - .L_0)
	.align		4
.L_0:
        /*0004*/ 	.word	index@(_Z15Vector_AdditionPiS_S_)
        /*0008*/ 	.word	0x0000000c


	//----- nvinfo : EIATTR_FRAME_SIZE
	.align		4
.L_1:
        /*000c*/ 	.byte	0x04, 0x11
        /*000e*/ 	.short	(.L_3 - .L_2)
	.align		4
.L_2:
        /*0010*/ 	.word	index@(_Z15Vector_AdditionPiS_S_)
        /*0014*/ 	.word	0x00000000


	//----- nvinfo : EIATTR_MIN_STACK_SIZE
	.align		4
.L_3:
        /*0018*/ 	.byte	0x04, 0x12
        /*001a*/ 	.short	(.L_5 - .L_4)
	.align		4
.L_4:
        /*001c*/ 	.word	index@(_Z15Vector_AdditionPiS_S_)
        /*0020*/ 	.word	0x00000000
.L_5:


//--------------------- .nv.compat                --------------------------
	.section	.nv.compat,"",@"SHT_CUDA_COMPAT_INFO"
	.align	4
        /*0000*/ 	.byte	0x02, 0x09, 0x00, 0x00, 0x02, 0x02, 0x01, 0x00, 0x02, 0x05, 0x05, 0x00, 0x03, 0x07, 0x01, 0x01
        /*0010*/ 	.byte	0x02, 0x03, 0x00, 0x00, 0x02, 0x06, 0x01, 0x00, 0x04, 0x0b, 0x08, 0x00, 0x09, 0x00, 0x00, 0x00
        /*0020*/ 	.byte	0x00, 0x00, 0x00, 0x00


//--------------------- .nv.info._Z15Vector_AdditionPiS_S_ --------------------------
	.section	.nv.info._Z15Vector_AdditionPiS_S_,"",@"SHT_CUDA_INFO"
	.sectionflags	@""
	.align	4


	//----- nvinfo : EIATTR_CUDA_API_VERSION
	.align		4
        /*0000*/ 	.byte	0x04, 0x37
        /*0002*/ 	.short	(.L_7 - .L_6)
.L_6:
        /*0004*/ 	.word	0x00000082


	//----- nvinfo : EIATTR_KPARAM_INFO
	.align		4
.L_7:
        /*0008*/ 	.byte	0x04, 0x17
        /*000a*/ 	.short	(.L_9 - .L_8)
.L_8:
        /*000c*/ 	.word	0x00000000
        /*0010*/ 	.short	0x0002
        /*0012*/ 	.short	0x0010
        /*0014*/ 	.byte	0x00, 0xf5, 0x21, 0x00


	//----- nvinfo : EIATTR_KPARAM_INFO
	.align		4
.L_9:
        /*0018*/ 	.byte	0x04, 0x17
        /*001a*/ 	.short	(.L_11 - .L_10)
.L_10:
        /*001c*/ 	.word	0x00000000
        /*0020*/ 	.short	0x0001
        /*0022*/ 	.short	0x0008
        /*0024*/ 	.byte	0x00, 0xf5, 0x21, 0x00


	//----- nvinfo : EIATTR_KPARAM_INFO
	.align		4
.L_11:
        /*0028*/ 	.byte	0x04, 0x17
        /*002a*/ 	.short	(.L_13 - .L_12)
.L_12:
        /*002c*/ 	.word	0x00000000
        /*0030*/ 	.short	0x0000
        /*0032*/ 	.short	0x0000
        /*0034*/ 	.byte	0x00, 0xf5, 0x21, 0x00


	//----- nvinfo : EIATTR_SPARSE_MMA_MASK
	.align		4
.L_13:
        /*0038*/ 	.byte	0x03, 0x50
        /*003a*/ 	.short	0x0000


	//----- nvinfo : EIATTR_MAXREG_COUNT
	.align		4
        /*003c*/ 	.byte	0x03, 0x1b
        /*003e*/ 	.short	0x00ff


	//----- nvinfo : EIATTR_MERCURY_ISA_VERSION
	.align		4
        /*0040*/ 	.byte	0x03, 0x5f
        /*0042*/ 	.short	0x0101


	//----- nvinfo : EIATTR_VRC_CTA_INIT_COUNT
	.align		4
        /*0044*/ 	.byte	0x02, 0x4a
	.zero		1
	.zero		1


	//----- nvinfo : EIATTR_EXIT_INSTR_OFFSETS
	.align		4
        /*0048*/ 	.byte	0x04, 0x1c
        /*004a*/ 	.short	(.L_15 - .L_14)


	//   ....[0]....
.L_14:
        /*004c*/ 	.word	0x00000030


	//   ....[1]....
        /*0050*/ 	.word	0x000000f0


	//----- nvinfo : EIATTR_CBANK_PARAM_SIZE
	.align		4
.L_15:
        /*0054*/ 	.byte	0x03, 0x19
        /*0056*/ 	.short	0x0018


	//----- nvinfo : EIATTR_PARAM_CBANK
	.align		4
        /*0058*/ 	.byte	0x04, 0x0a
        /*005a*/ 	.short	(.L_17 - .L_16)
	.align		4
.L_16:
        /*005c*/ 	.word	index@(.nv.constant0._Z15Vector_AdditionPiS_S_)
        /*0060*/ 	.short	0x0380
        /*0062*/ 	.short	0x0018


	//----- nvinfo : EIATTR_SW_WAR
	.align		4
.L_17:
        /*0064*/ 	.byte	0x04, 0x36
        /*0066*/ 	.short	(.L_19 - .L_18)
.L_18:
        /*0068*/ 	.word	0x00000008
.L_19:


//--------------------- .nv.callgraph             --------------------------
	.section	.nv.callgraph,"",@"SHT_CUDA_CALLGRAPH"
	.align	4
	.sectionentsize	8
	.align		4
        /*0000*/ 	.word	0x00000000
	.align		4
        /*0004*/ 	.word	0xffffffff
	.align		4
        /*0008*/ 	.word	0x00000000
	.align		4
        /*000c*/ 	.word	0xfffffffe
	.align		4
        /*0010*/ 	.word	0x00000000
	.align		4
        /*0014*/ 	.word	0xfffffffd
	.align		4
        /*0018*/ 	.word	0x00000000
	.align		4
        /*001c*/ 	.word	0xfffffffc


//--------------------- .text._Z15Vector_AdditionPiS_S_ --------------------------
	.section	.text._Z15Vector_AdditionPiS_S_,"ax",@progbits
	.align	128
        .global         _Z15Vector_AdditionPiS_S_
        .type           _Z15Vector_AdditionPiS_S_,@function
        .size           _Z15Vector_AdditionPiS_S_,(.L_x_1 - _Z15Vector_AdditionPiS_S_)
        .other          _Z15Vector_AdditionPiS_S_,@"STO_CUDA_ENTRY STV_DEFAULT"
_Z15Vector_AdditionPiS_S_:
.text._Z15Vector_AdditionPiS_S_:
[----:B------:R-:W-:Y:S01]  /*0000*/  LDC R1, c[0x0][0x37c] ;  /* 0x0000df00ff017b82 */ /* 0x000fe20000000800 */
[----:B------:R-:W0:Y:S02]  /*0010*/  S2R R9, SR_CTAID.X ;  /* 0x0000000000097919 */ /* 0x000e240000002500 */
[----:B0-----:R-:W-:-:S13]  /*0020*/  ISETP.GT.U32.AND P0, PT, R9, 0x270f, PT ;  /* 0x0000270f0900780c */ /* 0x001fda0003f04070 */
[----:B------:R-:W-:Y:S05]  /*0030*/  @P0 EXIT ;  /* 0x000000000000094d */ /* 0x000fea0003800000 */
[----:B------:R-:W0:Y:S01]  /*0040*/  LDC.64 R2, c[0x0][0x380] ;  /* 0x0000e000ff027b82 */ /* 0x000e220000000a00 */
[----:B------:R-:W1:Y:S07]  /*0050*/  LDCU.64 UR4, c[0x0][0x358] ;  /* 0x00006b00ff0477ac */ /* 0x000e6e0008000a00 */
[----:B------:R-:W2:Y:S08]  /*0060*/  LDC.64 R4, c[0x0][0x388] ;  /* 0x0000e200ff047b82 */ /* 0x000eb00000000a00 */
[----:B------:R-:W3:Y:S01]  /*0070*/  LDC.64 R6, c[0x0][0x390] ;  /* 0x0000e400ff067b82 */ /* 0x000ee20000000a00 */
[----:B0-----:R-:W-:-:S06]  /*0080*/  IMAD.WIDE.U32 R2, R9, 0x4, R2 ;  /* 0x0000000409027825 */ /* 0x001fcc00078e0002 */
[----:B-1----:R-:W4:Y:S01]  /*0090*/  LDG.E R2, desc[UR4][R2.64] ;  /* 0x0000000402027981 */ /* 0x002f22000c1e1900 */
[----:B--2---:R-:W-:-:S06]  /*00a0*/  IMAD.WIDE.U32 R4, R9, 0x4, R4 ;  /* 0x0000000409047825 */ /* 0x004fcc00078e0004 */
[----:B------:R-:W4:Y:S01]  /*00b0*/  LDG.E R5, desc[UR4][R4.64] ;  /* 0x0000000404057981 */ /* 0x000f22000c1e1900 */
[----:B---3--:R-:W-:Y:S01]  /*00c0*/  IMAD.WIDE.U32 R6, R9, 0x4, R6 ;  /* 0x0000000409067825 */ /* 0x008fe200078e0006 */
[----:B----4-:R-:W-:-:S05]  /*00d0*/  IADD3 R9, PT, PT, R2, R5, RZ ;  /* 0x0000000502097210 */ /* 0x010fca0007ffe0ff */
[----:B------:R-:W-:Y:S01]  /*00e0*/  STG.E desc[UR4][R6.64], R9 ;  /* 0x0000000906007986 */ /* 0x000fe2000c101904 */
[----:B------:R-:W-:Y:S05]  /*00f0*/  EXIT ;  /* 0x000000000000794d */ /* 0x000fea0003800000 */
.L_x_0:
[----:B------:R-:W-:-:S00]  /*0100*/  BRA `(.L_x_0) ;  /* 0xfffffffc00fc7947 */ /* 0x000fc0000383ffff */
[----:B------:R-:W-:-:S00]  /*0110*/  NOP ;  /* 0x0000000000007918 */ /* 0x000fc00000000000 */
        /* <DEDUP_REMOVED lines=14> */
.L_x_1:


//--------------------- .nv.shared.reserved.0     --------------------------
	.section	.nv.shared.reserved.0,"aw",@nobits
	.weak		__nv_reservedSMEM_offset_0_alias
	.size		__nv_reservedSMEM_offset_0_alias, 0, 64
	.other		__nv_reservedSMEM_offset_0_alias,@"STO_CUDA_RESERVED_SHARED STV_DEFAULT"
__nv_reservedSMEM_offset_0_alias:
	.zero		0
	.zero		64


//--------------------- .nv.constant0._Z15Vector_AdditionPiS_S_ --------------------------
	.section	.nv.constant0._Z15Vector_AdditionPiS_S_,"a",@progbits
	.sectionflags	@""
	.align	4
.nv.constant0._Z15Vector_AdditionPiS_S_:
	.zero		920


//--------------------- SYMBOLS --------------------------

	.type		.nv.reservedSmem.offset0,@object
	.size		.nv.reservedSmem.offset0,0x4
